	.headerflags	@"EF_CUDA_TEXMODE_UNIFIED EF_CUDA_64BIT_ADDRESS EF_CUDA_ACCELERATORS EF_CUDA_SM90 EF_CUDA_VIRTUAL_SM(EF_CUDA_SM90)"
	.elftype	@"ET_EXEC"


//--------------------- .nv.info                  --------------------------
	.section	.nv.info,"",@"SHT_CUDA_INFO"
	.align	4


	//----- nvinfo : EIATTR_REGCOUNT
	.align		4
        /*0000*/ 	.byte	0x04, 0x2f
        /*0002*/ 	.short	(.L_1 - .L_0)
	.align		4
.L_0:
        /*0004*/ 	.word	index@(triton_poi_fused_max_pool2d_with_indices_10)
        /*0008*/ 	.word	0x00000016


	//----- nvinfo : EIATTR_MIN_STACK_SIZE
	.align		4
.L_1:
        /*000c*/ 	.byte	0x04, 0x12
        /*000e*/ 	.short	(.L_3 - .L_2)
	.align		4
.L_2:
        /*0010*/ 	.word	index@(triton_poi_fused_max_pool2d_with_indices_10)
        /*0014*/ 	.word	0x00000000


	//----- nvinfo : EIATTR_FRAME_SIZE
	.align		4
.L_3:
        /*0018*/ 	.byte	0x04, 0x11
        /*001a*/ 	.short	(.L_5 - .L_4)
	.align		4
.L_4:
        /*001c*/ 	.word	index@(triton_poi_fused_max_pool2d_with_indices_10)
        /*0020*/ 	.word	0x00000000


	//----- nvinfo : EIATTR_MIN_STACK_SIZE
	.align		4
.L_5:
        /*0024*/ 	.byte	0x04, 0x12
        /*0026*/ 	.short	(.L_7 - .L_6)
	.align		4
.L_6:
        /*0028*/ 	.word	index@(triton_poi_fused_max_pool2d_with_indices_10)
        /*002c*/ 	.word	0x00000000
.L_7:


//--------------------- .nv.info.triton_poi_fused_max_pool2d_with_indices_10 --------------------------
	.section	.nv.info.triton_poi_fused_max_pool2d_with_indices_10,"",@"SHT_CUDA_INFO"
	.sectionflags	@""
	.align	4


	//----- nvinfo : EIATTR_CUDA_API_VERSION
	.align		4
        /*0000*/ 	.byte	0x04, 0x37
        /*0002*/ 	.short	(.L_9 - .L_8)
.L_8:
        /*0004*/ 	.word	0x0000007c


	//----- nvinfo : EIATTR_KPARAM_INFO
	.align		4
.L_9:
        /*0008*/ 	.byte	0x04, 0x17
        /*000a*/ 	.short	(.L_11 - .L_10)
.L_10:
        /*000c*/ 	.word	0x00000000
        /*0010*/ 	.short	0x0003
        /*0012*/ 	.short	0x0018
        /*0014*/ 	.byte	0x00, 0xf0, 0x11, 0x00


	//----- nvinfo : EIATTR_KPARAM_INFO
	.align		4
.L_11:
        /*0018*/ 	.byte	0x04, 0x17
        /*001a*/ 	.short	(.L_13 - .L_12)
.L_12:
        /*001c*/ 	.word	0x00000000
        /*0020*/ 	.short	0x0002
        /*0022*/ 	.short	0x0010
        /*0024*/ 	.byte	0x00, 0xf4, 0x21, 0x00


	//----- nvinfo : EIATTR_KPARAM_INFO
	.align		4
.L_13:
        /*0028*/ 	.byte	0x04, 0x17
        /*002a*/ 	.short	(.L_15 - .L_14)
.L_14:
        /*002c*/ 	.word	0x00000000
        /*0030*/ 	.short	0x0001
        /*0032*/ 	.short	0x0008
        /*0034*/ 	.byte	0x00, 0xf4, 0x21, 0x00


	//----- nvinfo : EIATTR_KPARAM_INFO
	.align		4
.L_15:
        /*0038*/ 	.byte	0x04, 0x17
        /*003a*/ 	.short	(.L_17 - .L_16)
.L_16:
        /*003c*/ 	.word	0x00000000
        /*0040*/ 	.short	0x0000
        /*0042*/ 	.short	0x0000
        /*0044*/ 	.byte	0x00, 0xf4, 0x21, 0x00


	//----- nvinfo : EIATTR_SPARSE_MMA_MASK
	.align		4
.L_17:
        /*0048*/ 	.byte	0x03, 0x50
        /*004a*/ 	.short	0x0000


	//----- nvinfo : EIATTR_MAXREG_COUNT
	.align		4
        /*004c*/ 	.byte	0x03, 0x1b
        /*004e*/ 	.short	0x00ff


	//----- nvinfo : EIATTR_EXIT_INSTR_OFFSETS
	.align		4
        /*0050*/ 	.byte	0x04, 0x1c
        /*0052*/ 	.short	(.L_19 - .L_18)


	//   ....[0]....
.L_18:
        /*0054*/ 	.word	0x000005b0


	//----- nvinfo : EIATTR_REQNTID
	.align		4
.L_19:
        /*0058*/ 	.byte	0x04, 0x10
        /*005a*/ 	.short	(.L_21 - .L_20)
.L_20:
        /*005c*/ 	.word	0x00000080
        /*0060*/ 	.word	0x00000001
        /*0064*/ 	.word	0x00000001


	//----- nvinfo : EIATTR_CBANK_PARAM_SIZE
	.align		4
.L_21:
        /*0068*/ 	.byte	0x03, 0x19
        /*006a*/ 	.short	0x001c


	//----- nvinfo : EIATTR_PARAM_CBANK
	.align		4
        /*006c*/ 	.byte	0x04, 0x0a
        /*006e*/ 	.short	(.L_23 - .L_22)
	.align		4
.L_22:
        /*0070*/ 	.word	index@(.nv.constant0.triton_poi_fused_max_pool2d_with_indices_10)
        /*0074*/ 	.short	0x0210
        /*0076*/ 	.short	0x001c


	//----- nvinfo : EIATTR_SW_WAR
	.align		4
.L_23:
        /*0078*/ 	.byte	0x04, 0x36
        /*007a*/ 	.short	(.L_25 - .L_24)
.L_24:
        /*007c*/ 	.word	0x00000008
.L_25:


//--------------------- .nv.callgraph             --------------------------
	.section	.nv.callgraph,"",@"SHT_CUDA_CALLGRAPH"
	.align	4
	.sectionentsize	8
	.align		4
        /*0000*/ 	.word	0x00000000
	.align		4
        /*0004*/ 	.word	0xffffffff
	.align		4
        /*0008*/ 	.word	0x00000000
	.align		4
        /*000c*/ 	.word	0xfffffffe
	.align		4
        /*0010*/ 	.word	0x00000000
	.align		4
        /*0014*/ 	.word	0xfffffffd
	.align		4
        /*0018*/ 	.word	0x00000000
	.align		4
        /*001c*/ 	.word	0xfffffffc


//--------------------- .text.triton_poi_fused_max_pool2d_with_indices_10 --------------------------
	.section	.text.triton_poi_fused_max_pool2d_with_indices_10,"ax",@progbits
	.align	128
        .global         triton_poi_fused_max_pool2d_with_indices_10
        .type           triton_poi_fused_max_pool2d_with_indices_10,@function
        .size           triton_poi_fused_max_pool2d_with_indices_10,(.L_x_1 - triton_poi_fused_max_pool2d_with_indices_10)
        .other          triton_poi_fused_max_pool2d_with_indices_10,@"STO_CUDA_ENTRY STV_DEFAULT"
triton_poi_fused_max_pool2d_with_indices_10:
.text.triton_poi_fused_max_pool2d_with_indices_10:
[----:B------:R-:W-:Y:S01]  /*0000*/  LDC R1, c[0x0][0x28] ;  /* 0x00000a00ff017b82 */ /* 0x000fe20000000800 */
[----:B------:R-:W1:Y:S01]  /*0010*/  S2R R0, SR_TID.X ;  /* 0x0000000000007919 */ /* 0x000e620000002100 */
[----:B------:R-:W-:Y:S01]  /*0020*/  ULDC.64 UR4, c[0x0][0x208] ;  /* 0x0000820000047ab9 */ /* 0x000fe20000000a00 */
[----:B------:R-:W-:Y:S01]  /*0030*/  ULDC.64 UR6, c[0x0][0x220] ;  /* 0x0000880000067ab9 */ /* 0x000fe20000000a00 */
[----:B------:R-:W2:Y:S01]  /*0040*/  S2R R3, SR_CTAID.X ;  /* 0x0000000000037919 */ /* 0x000ea20000002500 */
[----:B-1----:R-:W-:Y:S01]  /*0050*/  IMAD.SHL.U32 R0, R0, 0x4, RZ ;  /* 0x0000000400007824 */ /* 0x002fe200078e00ff */
[----:B--2---:R-:W-:-:S04]  /*0060*/  SHF.R.S32.HI R5, RZ, 0x16, R3 ;  /* 0x00000016ff057819 */ /* 0x004fc80000011403 */
[----:B------:R-:W-:Y:S02]  /*0070*/  LOP3.LUT R0, R0, 0x1fc, RZ, 0xc0, !PT ;  /* 0x000001fc00007812 */ /* 0x000fe400078ec0ff */
[----:B------:R-:W-:-:S03]  /*0080*/  SGXT R5, R5, 0x1 ;  /* 0x000000010505781a */ /* 0x000fc60000000200 */
[----:B------:R-:W-:-:S05]  /*0090*/  IMAD R0, R3, 0x200, R0 ;  /* 0x0000020003007824 */ /* 0x000fca00078e0200 */
[----:B------:R-:W-:Y:S02]  /*00a0*/  SHF.R.S32.HI R3, RZ, 0x1f, R0 ;  /* 0x0000001fff037819 */ /* 0x000fe40000011400 */
[-C--:B------:R-:W-:Y:S02]  /*00b0*/  LEA.HI R6, R5, R0.reuse, RZ, 0xb ;  /* 0x0000000005067211 */ /* 0x080fe400078f58ff */
[----:B------:R-:W-:Y:S02]  /*00c0*/  LEA.HI R4, R3, R0, RZ, 0x8 ;  /* 0x0000000003047211 */ /* 0x000fe400078f40ff */
[----:B------:R-:W1:Y:S01]  /*00d0*/  LDC.64 R2, c[0x0][0x210] ;  /* 0x00008400ff027b82 */ /* 0x000e620000000a00 */
[----:B------:R-:W-:Y:S01]  /*00e0*/  IMAD.SHL.U32 R7, R6, 0x4, RZ ;  /* 0x0000000406077824 */ /* 0x000fe200078e00ff */
[----:B------:R-:W-:-:S04]  /*00f0*/  SHF.R.S32.HI R5, RZ, 0x8, R4 ;  /* 0x00000008ff057819 */ /* 0x000fc80000011404 */
[----:B------:R-:W-:Y:S02]  /*0100*/  LEA.HI R6, R5, R5, RZ, 0x3 ;  /* 0x0000000505067211 */ /* 0x000fe400078f18ff */
[----:B------:R-:W-:Y:S02]  /*0110*/  LOP3.LUT R8, R7, 0xffffe000, RZ, 0xc0, !PT ;  /* 0xffffe00007087812 */ /* 0x000fe400078ec0ff */
[----:B------:R-:W-:Y:S02]  /*0120*/  LOP3.LUT R7, R4, 0xffffff00, RZ, 0xc0, !PT ;  /* 0xffffff0004077812 */ /* 0x000fe400078ec0ff */
[----:B------:R-:W-:Y:S02]  /*0130*/  LOP3.LUT R6, R6, 0x7ffff8, RZ, 0xc0, !PT ;  /* 0x007ffff806067812 */ /* 0x000fe400078ec0ff */
[----:B------:R-:W-:-:S03]  /*0140*/  IADD3 R7, R8, R0, -R7 ;  /* 0x0000000008077210 */ /* 0x000fc60007ffe807 */
[----:B------:R-:W-:-:S04]  /*0150*/  IMAD.IADD R6, R5, 0x1, -R6 ;  /* 0x0000000105067824 */ /* 0x000fc800078e0a06 */
[----:B------:R-:W-:-:S04]  /*0160*/  IMAD R7, R6, 0x200, R7 ;  /* 0x0000020006077824 */ /* 0x000fc800078e0207 */
[C---:B------:R-:W-:Y:S02]  /*0170*/  VIADD R13, R7.reuse, 0x100 ;  /* 0x00000100070d7836 */ /* 0x040fe40000000000 */
[----:B-1----:R-:W-:-:S04]  /*0180*/  IMAD.WIDE R8, R7, 0x4, R2 ;  /* 0x0000000407087825 */ /* 0x002fc800078e0202 */
[--C-:B------:R-:W-:Y:S02]  /*0190*/  IMAD.WIDE R12, R13, 0x4, R2.reuse ;  /* 0x000000040d0c7825 */ /* 0x100fe400078e0202 */
[----:B------:R-:W2:Y:S02]  /*01a0*/  LDG.E.128 R8, desc[UR4][R8.64] ;  /* 0x0000000408087981 */ /* 0x000ea4000c1e1d00 */
[C---:B------:R-:W-:Y:S02]  /*01b0*/  VIADD R5, R7.reuse, 0x1000 ;  /* 0x0000100007057836 */ /* 0x040fe40000000000 */
[----:B------:R-:W2:Y:S01]  /*01c0*/  LDG.E.128 R12, desc[UR4][R12.64] ;  /* 0x000000040c0c7981 */ /* 0x000ea2000c1e1d00 */
[----:B------:R-:W-:Y:S02]  /*01d0*/  VIADD R17, R7, 0x1100 ;  /* 0x0000110007117836 */ /* 0x000fe40000000000 */
[----:B------:R-:W-:-:S06]  /*01e0*/  IMAD.WIDE R4, R5, 0x4, R2 ;  /* 0x0000000405047825 */ /* 0x000fcc00078e0202 */
[----:B------:R-:W3:Y:S01]  /*01f0*/  LDG.E.128 R4, desc[UR4][R4.64] ;  /* 0x0000000404047981 */ /* 0x000ee2000c1e1d00 */
[----:B------:R-:W-:-:S05]  /*0200*/  IMAD.WIDE R2, R17, 0x4, R2 ;  /* 0x0000000411027825 */ /* 0x000fca00078e0202 */
[----:B------:R1:W4:Y:S02]  /*0210*/  LDG.E.128 R16, desc[UR4][R2.64] ;  /* 0x0000000402107981 */ /* 0x000324000c1e1d00 */
[----:B-1----:R-:W1:Y:S02]  /*0220*/  LDC.64 R2, c[0x0][0x218] ;  /* 0x00008600ff027b82 */ /* 0x002e640000000a00 */
[----:B-1----:R-:W-:Y:S01]  /*0230*/  IMAD.WIDE R2, R0, 0x4, R2 ;  /* 0x0000000400027825 */ /* 0x002fe200078e0202 */
[----:B--2---:R-:W-:Y:S02]  /*0240*/  FSETP.GT.AND P0, PT, R15, R11, PT ;  /* 0x0000000b0f00720b */ /* 0x004fe40003f04000 */
[----:B------:R-:W-:Y:S02]  /*0250*/  FSETP.GT.AND P2, PT, R13, R9, PT ;  /* 0x000000090d00720b */ /* 0x000fe40003f44000 */
[----:B------:R-:W-:Y:S02]  /*0260*/  FSETP.GT.AND P4, PT, R14, R10, PT ;  /* 0x0000000a0e00720b */ /* 0x000fe40003f84000 */
[----:B------:R-:W-:-:S02]  /*0270*/  FSETP.NAN.AND P6, PT, R15, R15, PT ;  /* 0x0000000f0f00720b */ /* 0x000fc40003fc8000 */
[----:B------:R-:W-:Y:S02]  /*0280*/  FSETP.NAN.AND P1, PT, R13, R13, PT ;  /* 0x0000000d0d00720b */ /* 0x000fe40003f28000 */
[----:B---3--:R-:W-:Y:S02]  /*0290*/  FSETP.NAN.AND P5, PT, R5, R5, PT ;  /* 0x000000050500720b */ /* 0x008fe40003fa8000 */
[----:B------:R-:W-:Y:S02]  /*02a0*/  FSETP.NAN.AND P3, PT, R14, R14, PT ;  /* 0x0000000e0e00720b */ /* 0x000fe40003f68000 */
[----:B------:R-:W-:Y:S02]  /*02b0*/  @!P0 SEL R15, R15, R11, P6 ;  /* 0x0000000b0f0f8207 */ /* 0x000fe40003000000 */
[----:B------:R-:W-:Y:S02]  /*02c0*/  FSETP.NAN.AND P6, PT, R6, R6, PT ;  /* 0x000000060600720b */ /* 0x000fe40003fc8000 */
[----:B------:R-:W-:-:S02]  /*02d0*/  @!P2 SEL R13, R13, R9, P1 ;  /* 0x000000090d0da207 */ /* 0x000fc40000800000 */
[----:B------:R-:W-:Y:S02]  /*02e0*/  FSETP.NAN.AND P1, PT, R7, R7, PT ;  /* 0x000000070700720b */ /* 0x000fe40003f28000 */
[----:B------:R-:W-:Y:S02]  /*02f0*/  @!P4 SEL R14, R14, R10, P3 ;  /* 0x0000000a0e0ec207 */ /* 0x000fe40001800000 */
[----:B------:R-:W-:Y:S02]  /*0300*/  SEL R9, RZ, 0x1, !P2 ;  /* 0x00000001ff097807 */ /* 0x000fe40005000000 */
[----:B------:R-:W-:Y:S02]  /*0310*/  FSETP.GEU.AND P2, PT, R13, R5, PT ;  /* 0x000000050d00720b */ /* 0x000fe40003f4e000 */
[----:B----4-:R-:W-:Y:S02]  /*0320*/  FSETP.NAN.AND P3, PT, R17, R17, PT ;  /* 0x000000111100720b */ /* 0x010fe40003f68000 */
[----:B------:R-:W-:-:S02]  /*0330*/  SEL R10, RZ, 0x1, !P4 ;  /* 0x00000001ff0a7807 */ /* 0x000fc40006000000 */
[----:B------:R-:W-:Y:S02]  /*0340*/  FSETP.GEU.AND P4, PT, R14, R6, PT ;  /* 0x000000060e00720b */ /* 0x000fe40003f8e000 */
[----:B------:R-:W-:Y:S02]  /*0350*/  @!P5 SEL R5, R5, R13, !P2 ;  /* 0x0000000d0505d207 */ /* 0x000fe40005000000 */
[----:B------:R-:W-:Y:S02]  /*0360*/  FSETP.GEU.AND P5, PT, R15, R7, PT ;  /* 0x000000070f00720b */ /* 0x000fe40003fae000 */
[----:B------:R-:W-:Y:S02]  /*0370*/  @!P6 SEL R6, R6, R14, !P4 ;  /* 0x0000000e0606e207 */ /* 0x000fe40006000000 */
[----:B------:R-:W-:Y:S02]  /*0380*/  FSETP.GT.AND P6, PT, R12, R8, PT ;  /* 0x000000080c00720b */ /* 0x000fe40003fc4000 */
[----:B------:R-:W-:-:S02]  /*0390*/  @!P1 SEL R7, R7, R15, !P5 ;  /* 0x0000000f07079207 */ /* 0x000fc40006800000 */
[----:B------:R-:W-:Y:S02]  /*03a0*/  FSETP.GEU.AND P1, PT, R5, R17, PT ;  /* 0x000000110500720b */ /* 0x000fe40003f2e000 */
[----:B------:R-:W-:Y:S02]  /*03b0*/  SEL R11, RZ, 0x1, !P0 ;  /* 0x00000001ff0b7807 */ /* 0x000fe40004000000 */
[----:B------:R-:W-:Y:S02]  /*03c0*/  @!P3 SEL R17, R17, R5, !P1 ;  /* 0x000000051111b207 */ /* 0x000fe40004800000 */
[----:B------:R-:W-:Y:S02]  /*03d0*/  FSETP.NAN.AND P3, PT, R4, R4, PT ;  /* 0x000000040400720b */ /* 0x000fe40003f68000 */
[----:B------:R-:W-:Y:S02]  /*03e0*/  FSETP.NAN.AND P0, PT, R12, R12, PT ;  /* 0x0000000c0c00720b */ /* 0x000fe40003f08000 */
[----:B------:R-:W-:-:S02]  /*03f0*/  SEL R9, R9, 0x2, P2 ;  /* 0x0000000209097807 */ /* 0x000fc40001000000 */
[----:B------:R-:W-:Y:S02]  /*0400*/  @!P6 SEL R12, R12, R8, P0 ;  /* 0x000000080c0ce207 */ /* 0x000fe40000000000 */
[----:B------:R-:W-:Y:S02]  /*0410*/  SEL R5, RZ, 0x1, !P6 ;  /* 0x00000001ff057807 */ /* 0x000fe40007000000 */
[----:B------:R-:W-:Y:S02]  /*0420*/  FSETP.GEU.AND P0, PT, R12, R4, PT ;  /* 0x000000040c00720b */ /* 0x000fe40003f0e000 */
[----:B------:R-:W-:Y:S02]  /*0430*/  SEL R10, R10, 0x2, P4 ;  /* 0x000000020a0a7807 */ /* 0x000fe40002000000 */
[----:B------:R-:W-:Y:S02]  /*0440*/  @!P3 SEL R4, R4, R12, !P0 ;  /* 0x0000000c0404b207 */ /* 0x000fe40004000000 */
[----:B------:R-:W-:-:S02]  /*0450*/  FSETP.NAN.AND P3, PT, R18, R18, PT ;  /* 0x000000121200720b */ /* 0x000fc40003f68000 */
[----:B------:R-:W-:Y:S02]  /*0460*/  FSETP.NAN.AND P2, PT, R19, R19, PT ;  /* 0x000000131300720b */ /* 0x000fe40003f48000 */
[-C--:B------:R-:W-:Y:S02]  /*0470*/  FSETP.NAN.AND P4, PT, R16, R16.reuse, PT ;  /* 0x000000101000720b */ /* 0x080fe40003f88000 */
[----:B------:R-:W-:Y:S02]  /*0480*/  SEL R9, R9, 0x3, P1 ;  /* 0x0000000309097807 */ /* 0x000fe40000800000 */
[----:B------:R-:W-:Y:S02]  /*0490*/  SEL R11, R11, 0x2, P5 ;  /* 0x000000020b0b7807 */ /* 0x000fe40002800000 */
[----:B------:R-:W-:Y:S02]  /*04a0*/  SEL R5, R5, 0x2, P0 ;  /* 0x0000000205057807 */ /* 0x000fe40000000000 */
[----:B------:R-:W-:-:S02]  /*04b0*/  FSETP.GEU.AND P1, PT, R4, R16, PT ;  /* 0x000000100400720b */ /* 0x000fc40003f2e000 */
[----:B------:R-:W-:Y:S02]  /*04c0*/  FSETP.GEU.AND P0, PT, R7, R19, PT ;  /* 0x000000130700720b */ /* 0x000fe40003f0e000 */
[----:B------:R-:W-:Y:S02]  /*04d0*/  FSETP.GEU.AND P5, PT, R6, R18, PT ;  /* 0x000000120600720b */ /* 0x000fe40003fae000 */
[----:B------:R-:W-:Y:S02]  /*04e0*/  SEL R8, R5, 0x3, P1 ;  /* 0x0000000305087807 */ /* 0x000fe40000800000 */
[----:B------:R-:W-:Y:S02]  /*04f0*/  SEL R11, R11, 0x3, P0 ;  /* 0x000000030b0b7807 */ /* 0x000fe40000000000 */
[----:B------:R-:W-:Y:S02]  /*0500*/  SEL R10, R10, 0x3, P5 ;  /* 0x000000030a0a7807 */ /* 0x000fe40002800000 */
[----:B------:R-:W-:-:S02]  /*0510*/  PRMT R5, R8, 0x3340, R9 ;  /* 0x0000334008057816 */ /* 0x000fc40000000009 */
[----:B------:R-:W-:Y:S02]  /*0520*/  PRMT R10, R10, 0x3340, R11 ;  /* 0x000033400a0a7816 */ /* 0x000fe4000000000b */
[----:B------:R-:W-:Y:S02]  /*0530*/  IADD3 R8, P6, R0, UR6, RZ ;  /* 0x0000000600087c10 */ /* 0x000fe4000ffde0ff */
[----:B------:R-:W-:Y:S02]  /*0540*/  @!P3 SEL R18, R18, R6, !P5 ;  /* 0x000000061212b207 */ /* 0x000fe40006800000 */
[----:B------:R-:W-:Y:S02]  /*0550*/  @!P2 SEL R19, R19, R7, !P0 ;  /* 0x000000071313a207 */ /* 0x000fe40004000000 */
[----:B------:R-:W-:Y:S02]  /*0560*/  @!P4 SEL R16, R16, R4, !P1 ;  /* 0x000000041010c207 */ /* 0x000fe40004800000 */
[----:B------:R-:W-:-:S02]  /*0570*/  LEA.HI.X.SX32 R9, R0, UR7, 0x1, P6 ;  /* 0x0000000700097c11 */ /* 0x000fc4000b0f0eff */
[----:B------:R-:W-:Y:S01]  /*0580*/  PRMT R5, R5, 0x5410, R10 ;  /* 0x0000541005057816 */ /* 0x000fe2000000000a */
[----:B------:R-:W-:Y:S04]  /*0590*/  STG.E.128 desc[UR4][R2.64], R16 ;  /* 0x0000001002007986 */ /* 0x000fe8000c101d04 */
[----:B------:R-:W-:Y:S01]  /*05a0*/  STG.E desc[UR4][R8.64], R5 ;  /* 0x0000000508007986 */ /* 0x000fe2000c101904 */
[----:B------:R-:W-:Y:S05]  /*05b0*/  EXIT ;  /* 0x000000000000794d */ /* 0x000fea0003800000 */
.L_x_0:
[----:B------:R-:W-:-:S00]  /*05c0*/  BRA `(.L_x_0) ;  /* 0xfffffffc00fc7947 */ /* 0x000fc0000383ffff */
[----:B------:R-:W-:-:S00]  /*05d0*/  NOP ;  /* 0x0000000000007918 */ /* 0x000fc00000000000 */
        /* <DEDUP_REMOVED lines=10> */
.L_x_1:


//--------------------- .nv.constant0.triton_poi_fused_max_pool2d_with_indices_10 --------------------------
	.section	.nv.constant0.triton_poi_fused_max_pool2d_with_indices_10,"a",@progbits
	.sectionflags	@""
	.align	4
.nv.constant0.triton_poi_fused_max_pool2d_with_indices_10:
	.zero		556
